//
// Generated by NVIDIA NVVM Compiler
//
// Compiler Build ID: CL-36424714
// Cuda compilation tools, release 13.0, V13.0.88
// Based on NVVM 20.0.0
//

.version 9.0
.target sm_100
.address_size 64

	// .globl	_Z10testKernelv
.extern .func  (.param .b32 func_retval0) vprintf
(
	.param .b64 vprintf_param_0,
	.param .b64 vprintf_param_1
)
;
.global .align 1 .b8 $str[48] = {72, 101, 108, 108, 111, 32, 102, 114, 111, 109, 32, 67, 85, 68, 65, 32, 49, 51, 32, 107, 101, 114, 110, 101, 108, 33, 32, 84, 104, 114, 101, 97, 100, 32, 37, 100, 44, 32, 66, 108, 111, 99, 107, 32, 37, 100, 10};

.visible .entry _Z10testKernelv()
{
	.local .align 8 .b8 	__local_depot0[8];
	.reg .b64 	%SP;
	.reg .b64 	%SPL;
	.reg .b32 	%r<5>;
	.reg .b64 	%rd<5>;

	mov.u64 	%SPL, __local_depot0;
	cvta.local.u64 	%SP, %SPL;
	add.u64 	%rd1, %SP, 0;
	add.u64 	%rd2, %SPL, 0;
	mov.u32 	%r1, %tid.x;
	mov.u32 	%r2, %ctaid.x;
	st.local.v2.u32 	[%rd2], {%r1, %r2};
	mov.u64 	%rd3, $str;
	cvta.global.u64 	%rd4, %rd3;
	{ // callseq 0, 0
	.param .b64 param0;
	st.param.b64 	[param0], %rd4;
	.param .b64 param1;
	st.param.b64 	[param1], %rd1;
	.param .b32 retval0;
	call.uni (retval0), 
	vprintf, 
	(
	param0, 
	param1
	);
	ld.param.b32 	%r3, [retval0];
	} // callseq 0
	ret;

}


// ===== COMPILED SASS (sm_100) =====

	.target	sm_100

	.elftype	@"ET_EXEC"


//--------------------- .note.nv.tkinfo           --------------------------
	.section	.note.nv.tkinfo,"",@"SHT_NOTE"
	.sectionflags	@"SHF_NOTE_NV_TKINFO"
	.tkinfo
        /*0018*/ 	.word	0x00000002
        /*0030*/ 	.string	""
        /*0030*/ 	.string	"ptxas"
        /*0030*/ 	.string	"Cuda compilation tools, release 13.0, V13.0.88"
        /*0030*/ 	.string	"Build cuda_13.0.r13.0/compiler.36424714_0"
        /*0030*/ 	.string	"-arch sm_100 -m 64 "



//--------------------- .note.nv.cuinfo           --------------------------
	.section	.note.nv.cuinfo,"",@"SHT_NOTE"
	.sectionflags	@"SHF_NOTE_NV_CUINFO"
        /*0018*/ 	.short	0x0002
        /*001a*/ 	.short	0x0064
        /*001c*/ 	.short	0x0082
	.zero		2


//--------------------- .nv.info                  --------------------------
	.section	.nv.info,"",@"SHT_CUDA_INFO"
	.align	4


	//----- nvinfo : EIATTR_REGCOUNT
	.align		4
        /*0000*/ 	.byte	0x04, 0x2f
        /*0002*/ 	.short	(.L_2 - .L_1)
	.align		4
.L_1:
        /*0004*/ 	.word	index@(_Z10testKernelv)
        /*0008*/ 	.word	0x00000018


	//----- nvinfo : EIATTR_FRAME_SIZE
	.align		4
.L_2:
        /*000c*/ 	.byte	0x04, 0x11
        /*000e*/ 	.short	(.L_4 - .L_3)
	.align		4
.L_3:
        /*0010*/ 	.word	index@(_Z10testKernelv)
        /*0014*/ 	.word	0x00000008


	//----- nvinfo : EIATTR_MIN_STACK_SIZE
	.align		4
.L_4:
        /*0018*/ 	.byte	0x04, 0x12
        /*001a*/ 	.short	(.L_6 - .L_5)
	.align		4
.L_5:
        /*001c*/ 	.word	index@(_Z10testKernelv)
        /*0020*/ 	.word	0x00000008
.L_6:


//--------------------- .nv.compat                --------------------------
	.section	.nv.compat,"",@"SHT_CUDA_COMPAT_INFO"
	.align	4
        /*0000*/ 	.byte	0x02, 0x09, 0x00, 0x00, 0x02, 0x02, 0x01, 0x00, 0x02, 0x05, 0x05, 0x00, 0x03, 0x07, 0x01, 0x01
        /*0010*/ 	.byte	0x02, 0x03, 0x00, 0x00, 0x02, 0x06, 0x01, 0x00, 0x04, 0x0b, 0x08, 0x00, 0x09, 0x00, 0x00, 0x00
        /*0020*/ 	.byte	0x00, 0x00, 0x00, 0x00


//--------------------- .nv.info._Z10testKernelv  --------------------------
	.section	.nv.info._Z10testKernelv,"",@"SHT_CUDA_INFO"
	.sectionflags	@""
	.align	4


	//----- nvinfo : EIATTR_CUDA_API_VERSION
	.align		4
        /*0000*/ 	.byte	0x04, 0x37
        /*0002*/ 	.short	(.L_8 - .L_7)
.L_7:
        /*0004*/ 	.word	0x00000082


	//----- nvinfo : EIATTR_SPARSE_MMA_MASK
	.align		4
.L_8:
        /*0008*/ 	.byte	0x03, 0x50
        /*000a*/ 	.short	0x0000


	//----- nvinfo : EIATTR_MAXREG_COUNT
	.align		4
        /*000c*/ 	.byte	0x03, 0x1b
        /*000e*/ 	.short	0x00ff


	//----- nvinfo : EIATTR_EXTERNS
	.align		4
        /*0010*/ 	.byte	0x04, 0x0f
        /*0012*/ 	.short	(.L_10 - .L_9)


	//   ....[0]....
	.align		4
.L_9:
        /*0014*/ 	.word	index@(vprintf)


	//----- nvinfo : EIATTR_MERCURY_ISA_VERSION
	.align		4
.L_10:
        /*0018*/ 	.byte	0x03, 0x5f
        /*001a*/ 	.short	0x0101


	//----- nvinfo : EIATTR_VRC_CTA_INIT_COUNT
	.align		4
        /*001c*/ 	.byte	0x02, 0x4a
	.zero		1
	.zero		1


	//----- nvinfo : EIATTR_SYSCALL_OFFSETS
	.align		4
        /*0020*/ 	.byte	0x04, 0x46
        /*0022*/ 	.short	(.L_12 - .L_11)


	//   ....[0]....
.L_11:
        /*0024*/ 	.word	0x000000f0


	//----- nvinfo : EIATTR_EXIT_INSTR_OFFSETS
	.align		4
.L_12:
        /*0028*/ 	.byte	0x04, 0x1c
        /*002a*/ 	.short	(.L_14 - .L_13)


	//   ....[0]....
.L_13:
        /*002c*/ 	.word	0x00000100


	//----- nvinfo : EIATTR_SW_WAR
	.align		4
.L_14:
        /*0030*/ 	.byte	0x04, 0x36
        /*0032*/ 	.short	(.L_16 - .L_15)
.L_15:
        /*0034*/ 	.word	0x00000008
.L_16:


//--------------------- .nv.callgraph             --------------------------
	.section	.nv.callgraph,"",@"SHT_CUDA_CALLGRAPH"
	.align	4
	.sectionentsize	8
	.align		4
        /*0000*/ 	.word	0x00000000
	.align		4
        /*0004*/ 	.word	0xffffffff
	.align		4
        /*0008*/ 	.word	index@(_Z10testKernelv)
	.align		4
        /*000c*/ 	.word	index@(vprintf)
	.align		4
        /*0010*/ 	.word	0x00000000
	.align		4
        /*0014*/ 	.word	0xfffffffe
	.align		4
        /*0018*/ 	.word	0x00000000
	.align		4
        /*001c*/ 	.word	0xfffffffd
	.align		4
        /*0020*/ 	.word	0x00000000
	.align		4
        /*0024*/ 	.word	0xfffffffc


//--------------------- .nv.constant4             --------------------------
	.section	.nv.constant4,"a",@progbits
	.align	8
	.align		8
.nv.constant4:
        /*0000*/ 	.dword	vprintf
	.align		8
        /*0008*/ 	.dword	$str


//--------------------- .text._Z10testKernelv     --------------------------
	.section	.text._Z10testKernelv,"ax",@progbits
	.align	128
        .global         _Z10testKernelv
        .type           _Z10testKernelv,@function
        .size           _Z10testKernelv,(.L_x_2 - _Z10testKernelv)
        .other          _Z10testKernelv,@"STO_CUDA_ENTRY STV_DEFAULT"
_Z10testKernelv:
.text._Z10testKernelv:
[----:B------:R-:W0:Y:S01]  /*0000*/  LDC R1, c[0x0][0x37c] ;  /* 0x0000df00ff017b82 */ /* 0x000e220000000800 */
[----:B------:R-:W1:Y:S01]  /*0010*/  S2R R8, SR_TID.X ;  /* 0x0000000000087919 */ /* 0x000e620000002100 */
[----:B0-----:R-:W-:Y:S01]  /*0020*/  VIADD R1, R1, 0xfffffff8 ;  /* 0xfffffff801017836 */ /* 0x001fe20000000000 */
[----:B------:R-:W-:Y:S01]  /*0030*/  MOV R0, 0x0 ;  /* 0x0000000000007802 */ /* 0x000fe20000000f00 */
[----:B------:R-:W0:Y:S01]  /*0040*/  LDCU UR4, c[0x0][0x2f8] ;  /* 0x00005f00ff0477ac */ /* 0x000e220008000800 */
[----:B------:R-:W1:Y:S03]  /*0050*/  S2R R9, SR_CTAID.X ;  /* 0x0000000000097919 */ /* 0x000e660000002500 */
[----:B------:R2:W3:Y:S01]  /*0060*/  LDC.64 R2, c[0x4][R0] ;  /* 0x0100000000027b82 */ /* 0x0004e20000000a00 */
[----:B------:R-:W4:Y:S01]  /*0070*/  LDCU.64 UR6, c[0x4][0x8] ;  /* 0x01000100ff0677ac */ /* 0x000f220008000a00 */
[----:B------:R-:W5:Y:S01]  /*0080*/  LDCU UR5, c[0x0][0x2fc] ;  /* 0x00005f80ff0577ac */ /* 0x000f620008000800 */
[----:B0-----:R-:W-:Y:S01]  /*0090*/  IADD3 R6, P0, PT, R1, UR4, RZ ;  /* 0x0000000401067c10 */ /* 0x001fe2000ff1e0ff */
[----:B----4-:R-:W-:Y:S01]  /*00a0*/  IMAD.U32 R4, RZ, RZ, UR6 ;  /* 0x00000006ff047e24 */ /* 0x010fe2000f8e00ff */
[----:B------:R-:W-:-:S03]  /*00b0*/  MOV R5, UR7 ;  /* 0x0000000700057c02 */ /* 0x000fc60008000f00 */
[----:B-----5:R-:W-:Y:S01]  /*00c0*/  IMAD.X R7, RZ, RZ, UR5, P0 ;  /* 0x00000005ff077e24 */ /* 0x020fe200080e06ff */
[----:B-1----:R2:W-:Y:S07]  /*00d0*/  STL.64 [R1], R8 ;  /* 0x0000000801007387 */ /* 0x0025ee0000100a00 */
[----:B------:R-:W-:-:S07]  /*00e0*/  LEPC R20, `(.L_x_0) ;  /* 0x000000001014794e */ /* 0x000fce0000000000 */
[----:B--23--:R-:W-:Y:S05]  /*00f0*/  CALL.ABS.NOINC R2 ;  /* 0x0000000002007343 */ /* 0x00cfea0003c00000 */
.L_x_0:
[----:B------:R-:W-:Y:S05]  /*0100*/  EXIT ;  /* 0x000000000000794d */ /* 0x000fea0003800000 */
.L_x_1:
[----:B------:R-:W-:-:S00]  /*0110*/  BRA `(.L_x_1) ;  /* 0xfffffffc00fc7947 */ /* 0x000fc0000383ffff */
[----:B------:R-:W-:-:S00]  /*0120*/  NOP ;  /* 0x0000000000007918 */ /* 0x000fc00000000000 */
        /* <DEDUP_REMOVED lines=13> */
.L_x_2:


//--------------------- .nv.global.init           --------------------------
	.section	.nv.global.init,"aw",@progbits
.nv.global.init:
	.type		$str,@object
	.size		$str,(.L_0 - $str)
$str:
        /*0000*/ 	.byte	0x48, 0x65, 0x6c, 0x6c, 0x6f, 0x20, 0x66, 0x72, 0x6f, 0x6d, 0x20, 0x43, 0x55, 0x44, 0x41, 0x20
        /*0010*/ 	.byte	0x31, 0x33, 0x20, 0x6b, 0x65, 0x72, 0x6e, 0x65, 0x6c, 0x21, 0x20, 0x54, 0x68, 0x72, 0x65, 0x61
        /*0020*/ 	.byte	0x64, 0x20, 0x25, 0x64, 0x2c, 0x20, 0x42, 0x6c, 0x6f, 0x63, 0x6b, 0x20, 0x25, 0x64, 0x0a, 0x00
.L_0:


//--------------------- .nv.shared.reserved.0     --------------------------
	.section	.nv.shared.reserved.0,"aw",@nobits
	.weak		__nv_reservedSMEM_offset_0_alias
	.size		__nv_reservedSMEM_offset_0_alias, 0, 64
	.other		__nv_reservedSMEM_offset_0_alias,@"STO_CUDA_RESERVED_SHARED STV_DEFAULT"
__nv_reservedSMEM_offset_0_alias:
	.zero		0
	.zero		64


//--------------------- .nv.constant0._Z10testKernelv --------------------------
	.section	.nv.constant0._Z10testKernelv,"a",@progbits
	.sectionflags	@""
	.align	4
.nv.constant0._Z10testKernelv:
	.zero		896


//--------------------- SYMBOLS --------------------------

	.type		.nv.reservedSmem.offset0,@object
	.size		.nv.reservedSmem.offset0,0x4
	.type		vprintf,@function
